	.headerflags	@"EF_CUDA_TEXMODE_UNIFIED EF_CUDA_64BIT_ADDRESS EF_CUDA_ACCELERATORS EF_CUDA_SM90 EF_CUDA_VIRTUAL_SM(EF_CUDA_SM90)"
	.elftype	@"ET_EXEC"


//--------------------- .nv.info                  --------------------------
	.section	.nv.info,"",@"SHT_CUDA_INFO"
	.align	4


	//----- nvinfo : EIATTR_REGCOUNT
	.align		4
        /*0000*/ 	.byte	0x04, 0x2f
        /*0002*/ 	.short	(.L_3 - .L_2)
	.align		4
.L_2:
        /*0004*/ 	.word	index@(triton_poi_fused__native_batch_norm_legit_no_training_clone_0)
        /*0008*/ 	.word	0x0000001c


	//----- nvinfo : EIATTR_MIN_STACK_SIZE
	.align		4
.L_3:
        /*000c*/ 	.byte	0x04, 0x12
        /*000e*/ 	.short	(.L_5 - .L_4)
	.align		4
.L_4:
        /*0010*/ 	.word	index@(triton_poi_fused__native_batch_norm_legit_no_training_clone_0)
        /*0014*/ 	.word	0x00000000


	//----- nvinfo : EIATTR_FRAME_SIZE
	.align		4
.L_5:
        /*0018*/ 	.byte	0x04, 0x11
        /*001a*/ 	.short	(.L_7 - .L_6)
	.align		4
.L_6:
        /*001c*/ 	.word	index@(triton_poi_fused__native_batch_norm_legit_no_training_clone_0)
        /*0020*/ 	.word	0x00000000


	//----- nvinfo : EIATTR_MIN_STACK_SIZE
	.align		4
.L_7:
        /*0024*/ 	.byte	0x04, 0x12
        /*0026*/ 	.short	(.L_9 - .L_8)
	.align		4
.L_8:
        /*0028*/ 	.word	index@(triton_poi_fused__native_batch_norm_legit_no_training_clone_0)
        /*002c*/ 	.word	0x00000000
.L_9:


//--------------------- .nv.info.triton_poi_fused__native_batch_norm_legit_no_training_clone_0 --------------------------
	.section	.nv.info.triton_poi_fused__native_batch_norm_legit_no_training_clone_0,"",@"SHT_CUDA_INFO"
	.sectionflags	@""
	.align	4


	//----- nvinfo : EIATTR_CUDA_API_VERSION
	.align		4
        /*0000*/ 	.byte	0x04, 0x37
        /*0002*/ 	.short	(.L_11 - .L_10)
.L_10:
        /*0004*/ 	.word	0x0000007c


	//----- nvinfo : EIATTR_KPARAM_INFO
	.align		4
.L_11:
        /*0008*/ 	.byte	0x04, 0x17
        /*000a*/ 	.short	(.L_13 - .L_12)
.L_12:
        /*000c*/ 	.word	0x00000000
        /*0010*/ 	.short	0x0007
        /*0012*/ 	.short	0x0034
        /*0014*/ 	.byte	0x00, 0xf0, 0x11, 0x00


	//----- nvinfo : EIATTR_KPARAM_INFO
	.align		4
.L_13:
        /*0018*/ 	.byte	0x04, 0x17
        /*001a*/ 	.short	(.L_15 - .L_14)
.L_14:
        /*001c*/ 	.word	0x00000000
        /*0020*/ 	.short	0x0006
        /*0022*/ 	.short	0x0030
        /*0024*/ 	.byte	0x00, 0xf0, 0x11, 0x00


	//----- nvinfo : EIATTR_KPARAM_INFO
	.align		4
.L_15:
        /*0028*/ 	.byte	0x04, 0x17
        /*002a*/ 	.short	(.L_17 - .L_16)
.L_16:
        /*002c*/ 	.word	0x00000000
        /*0030*/ 	.short	0x0005
        /*0032*/ 	.short	0x0028
        /*0034*/ 	.byte	0x00, 0xf4, 0x21, 0x00


	//----- nvinfo : EIATTR_KPARAM_INFO
	.align		4
.L_17:
        /*0038*/ 	.byte	0x04, 0x17
        /*003a*/ 	.short	(.L_19 - .L_18)
.L_18:
        /*003c*/ 	.word	0x00000000
        /*0040*/ 	.short	0x0004
        /*0042*/ 	.short	0x0020
        /*0044*/ 	.byte	0x00, 0xf4, 0x21, 0x00


	//----- nvinfo : EIATTR_KPARAM_INFO
	.align		4
.L_19:
        /*0048*/ 	.byte	0x04, 0x17
        /*004a*/ 	.short	(.L_21 - .L_20)
.L_20:
        /*004c*/ 	.word	0x00000000
        /*0050*/ 	.short	0x0003
        /*0052*/ 	.short	0x0018
        /*0054*/ 	.byte	0x00, 0xf4, 0x21, 0x00


	//----- nvinfo : EIATTR_KPARAM_INFO
	.align		4
.L_21:
        /*0058*/ 	.byte	0x04, 0x17
        /*005a*/ 	.short	(.L_23 - .L_22)
.L_22:
        /*005c*/ 	.word	0x00000000
        /*0060*/ 	.short	0x0002
        /*0062*/ 	.short	0x0010
        /*0064*/ 	.byte	0x00, 0xf4, 0x21, 0x00


	//----- nvinfo : EIATTR_KPARAM_INFO
	.align		4
.L_23:
        /*0068*/ 	.byte	0x04, 0x17
        /*006a*/ 	.short	(.L_25 - .L_24)
.L_24:
        /*006c*/ 	.word	0x00000000
        /*0070*/ 	.short	0x0001
        /*0072*/ 	.short	0x0008
        /*0074*/ 	.byte	0x00, 0xf4, 0x21, 0x00


	//----- nvinfo : EIATTR_KPARAM_INFO
	.align		4
.L_25:
        /*0078*/ 	.byte	0x04, 0x17
        /*007a*/ 	.short	(.L_27 - .L_26)
.L_26:
        /*007c*/ 	.word	0x00000000
        /*0080*/ 	.short	0x0000
        /*0082*/ 	.short	0x0000
        /*0084*/ 	.byte	0x00, 0xf4, 0x21, 0x00


	//----- nvinfo : EIATTR_SPARSE_MMA_MASK
	.align		4
.L_27:
        /*0088*/ 	.byte	0x03, 0x50
        /*008a*/ 	.short	0x0000


	//----- nvinfo : EIATTR_MAXREG_COUNT
	.align		4
        /*008c*/ 	.byte	0x03, 0x1b
        /*008e*/ 	.short	0x00ff


	//----- nvinfo : EIATTR_EXIT_INSTR_OFFSETS
	.align		4
        /*0090*/ 	.byte	0x04, 0x1c
        /*0092*/ 	.short	(.L_29 - .L_28)


	//   ....[0]....
.L_28:
        /*0094*/ 	.word	0x000005d0


	//   ....[1]....
        /*0098*/ 	.word	0x00000640


	//----- nvinfo : EIATTR_REQNTID
	.align		4
.L_29:
        /*009c*/ 	.byte	0x04, 0x10
        /*009e*/ 	.short	(.L_31 - .L_30)
.L_30:
        /*00a0*/ 	.word	0x00000020
        /*00a4*/ 	.word	0x00000001
        /*00a8*/ 	.word	0x00000001


	//----- nvinfo : EIATTR_CBANK_PARAM_SIZE
	.align		4
.L_31:
        /*00ac*/ 	.byte	0x03, 0x19
        /*00ae*/ 	.short	0x0038


	//----- nvinfo : EIATTR_PARAM_CBANK
	.align		4
        /*00b0*/ 	.byte	0x04, 0x0a
        /*00b2*/ 	.short	(.L_33 - .L_32)
	.align		4
.L_32:
        /*00b4*/ 	.word	index@(.nv.constant0.triton_poi_fused__native_batch_norm_legit_no_training_clone_0)
        /*00b8*/ 	.short	0x0210
        /*00ba*/ 	.short	0x0038


	//----- nvinfo : EIATTR_SW_WAR
	.align		4
.L_33:
        /*00bc*/ 	.byte	0x04, 0x36
        /*00be*/ 	.short	(.L_35 - .L_34)
.L_34:
        /*00c0*/ 	.word	0x00000008
.L_35:


//--------------------- .nv.callgraph             --------------------------
	.section	.nv.callgraph,"",@"SHT_CUDA_CALLGRAPH"
	.align	4
	.sectionentsize	8
	.align		4
        /*0000*/ 	.word	0x00000000
	.align		4
        /*0004*/ 	.word	0xffffffff
	.align		4
        /*0008*/ 	.word	0x00000000
	.align		4
        /*000c*/ 	.word	0xfffffffe
	.align		4
        /*0010*/ 	.word	0x00000000
	.align		4
        /*0014*/ 	.word	0xfffffffd
	.align		4
        /*0018*/ 	.word	0x00000000
	.align		4
        /*001c*/ 	.word	0xfffffffc


//--------------------- .nv.constant4             --------------------------
	.section	.nv.constant4,"a",@progbits
	.align	8
	.align		8
.nv.constant4:
        /*0000*/ 	.dword	_$_str
	.align		8
        /*0008*/ 	.dword	_$_str_$_2


//--------------------- .text.triton_poi_fused__native_batch_norm_legit_no_training_clone_0 --------------------------
	.section	.text.triton_poi_fused__native_batch_norm_legit_no_training_clone_0,"ax",@progbits
	.sectionflags	@"SHF_BARRIERS=1"
	.align	128
        .global         triton_poi_fused__native_batch_norm_legit_no_training_clone_0
        .type           triton_poi_fused__native_batch_norm_legit_no_training_clone_0,@function
        .size           triton_poi_fused__native_batch_norm_legit_no_training_clone_0,(.L_x_1 - triton_poi_fused__native_batch_norm_legit_no_training_clone_0)
        .other          triton_poi_fused__native_batch_norm_legit_no_training_clone_0,@"STO_CUDA_ENTRY STV_DEFAULT"
triton_poi_fused__native_batch_norm_legit_no_training_clone_0:
.text.triton_poi_fused__native_batch_norm_legit_no_training_clone_0:
[----:B------:R-:W0:Y:S01]  /*0000*/  LDC R1, c[0x0][0x28] ;  /* 0x00000a00ff017b82 */ /* 0x000e220000000800 */
[----:B------:R-:W1:Y:S07]  /*0010*/  S2R R0, SR_CTAID.Y ;  /* 0x0000000000007919 */ /* 0x000e6e0000002600 */
[----:B------:R-:W2:Y:S01]  /*0020*/  LDC.64 R2, c[0x0][0x220] ;  /* 0x00008800ff027b82 */ /* 0x000ea20000000a00 */
[----:B------:R-:W-:Y:S01]  /*0030*/  CS2R R24, SRZ ;  /* 0x0000000000187805 */ /* 0x000fe2000001ff00 */
[----:B------:R-:W-:Y:S01]  /*0040*/  ULDC.64 UR6, c[0x0][0x208] ;  /* 0x0000820000067ab9 */ /* 0x000fe20000000a00 */
[----:B------:R-:W3:Y:S01]  /*0050*/  S2R R20, SR_TID.X ;  /* 0x0000000000147919 */ /* 0x000ee20000002100 */
[----:B------:R-:W4:Y:S04]  /*0060*/  S2R R21, SR_CTAID.X ;  /* 0x0000000000157919 */ /* 0x000f280000002500 */
[----:B------:R-:W5:Y:S08]  /*0070*/  LDC.64 R10, c[0x0][0x210] ;  /* 0x00008400ff0a7b82 */ /* 0x000f700000000a00 */
[----:B------:R-:W4:Y:S08]  /*0080*/  LDC.64 R12, c[0x0][0x218] ;  /* 0x00008600ff0c7b82 */ /* 0x000f300000000a00 */
[----:B------:R-:W5:Y:S01]  /*0090*/  LDC.64 R14, c[0x0][0x228] ;  /* 0x00008a00ff0e7b82 */ /* 0x000f620000000a00 */
[----:B-1----:R-:W-:Y:S01]  /*00a0*/  IMAD.SHL.U32 R19, R0, 0x10, RZ ;  /* 0x0000001000137824 */ /* 0x002fe200078e00ff */
[----:B------:R-:W-:-:S06]  /*00b0*/  SHF.R.S32.HI R5, RZ, 0x1b, R0 ;  /* 0x0000001bff057819 */ /* 0x000fcc0000011400 */
[----:B------:R-:W1:Y:S01]  /*00c0*/  LDC.64 R16, c[0x0][0x230] ;  /* 0x00008c00ff107b82 */ /* 0x000e620000000a00 */
[----:B---3--:R-:W-:Y:S01]  /*00d0*/  IMAD.SHL.U32 R0, R20, 0x2, RZ ;  /* 0x0000000214007824 */ /* 0x008fe200078e00ff */
[----:B------:R-:W-:-:S04]  /*00e0*/  SGXT R5, R5, 0x1 ;  /* 0x000000010505781a */ /* 0x000fc80000000200 */
[----:B------:R-:W-:-:S04]  /*00f0*/  LOP3.LUT R4, R19, 0xe, R0, 0xf8, !PT ;  /* 0x0000000e13047812 */ /* 0x000fc800078ef800 */
[----:B------:R-:W-:Y:S02]  /*0100*/  LEA.HI R5, R5, R4, RZ, 0x2 ;  /* 0x0000000405057211 */ /* 0x000fe400078f10ff */
[----:B------:R-:W-:Y:S02]  /*0110*/  ISETP.GE.AND P1, PT, R4, 0x10, PT ;  /* 0x000000100400780c */ /* 0x000fe40003f26270 */
[----:B------:R-:W-:-:S05]  /*0120*/  LOP3.LUT R5, R5, 0xfffffffc, RZ, 0xc0, !PT ;  /* 0xfffffffc05057812 */ /* 0x000fca00078ec0ff */
[----:B------:R-:W-:-:S04]  /*0130*/  IMAD.IADD R23, R4, 0x1, -R5 ;  /* 0x0000000104177824 */ /* 0x000fc800078e0a05 */
[----:B--2---:R-:W-:-:S05]  /*0140*/  IMAD.WIDE R2, R23, 0x4, R2 ;  /* 0x0000000417027825 */ /* 0x004fca00078e0202 */
[----:B------:R2:W3:Y:S01]  /*0150*/  @!P1 LDG.E.EL.64 R24, desc[UR6][R2.64] ;  /* 0x0000000602189981 */ /* 0x0004e2000c2e1b00 */
[----:B------:R-:W-:Y:S01]  /*0160*/  SHF.R.U32.HI R18, RZ, 0x3, R20 ;  /* 0x00000003ff127819 */ /* 0x000fe20000011614 */
[----:B----4-:R-:W-:Y:S01]  /*0170*/  IMAD.SHL.U32 R21, R21, 0x4, RZ ;  /* 0x0000000415157824 */ /* 0x010fe200078e00ff */
[----:B------:R-:W-:Y:S02]  /*0180*/  CS2R R6, SRZ ;  /* 0x0000000000067805 */ /* 0x000fe4000001ff00 */
[----:B------:R-:W-:Y:S02]  /*0190*/  CS2R R8, SRZ ;  /* 0x0000000000087805 */ /* 0x000fe4000001ff00 */
[----:B------:R-:W-:Y:S01]  /*01a0*/  SGXT.U32 R18, R18, 0x2 ;  /* 0x000000021212781a */ /* 0x000fe20000000000 */
[----:B0-----:R-:W-:-:S03]  /*01b0*/  IMAD.WIDE R12, R23, 0x4, R12 ;  /* 0x00000004170c7825 */ /* 0x001fc600078e020c */
[----:B------:R-:W-:Y:S02]  /*01c0*/  LOP3.LUT R5, R21, R18, RZ, 0xfc, !PT ;  /* 0x0000001215057212 */ /* 0x000fe400078efcff */
[----:B------:R-:W4:Y:S02]  /*01d0*/  @!P1 LDG.E.EL.64 R8, desc[UR6][R12.64] ;  /* 0x000000060c089981 */ /* 0x000f24000c2e1b00 */
[C---:B------:R-:W-:Y:S01]  /*01e0*/  ISETP.GE.AND P0, PT, R5.reuse, 0x4, PT ;  /* 0x000000040500780c */ /* 0x040fe20003f06270 */
[----:B------:R-:W-:-:S03]  /*01f0*/  IMAD R5, R5, 0x10, R4 ;  /* 0x0000001005057824 */ /* 0x000fc600078e0204 */
[----:B------:R-:W-:Y:S01]  /*0200*/  ISETP.LT.AND P0, PT, R4, 0x10, !P0 ;  /* 0x000000100400780c */ /* 0x000fe20004701270 */
[----:B-----5:R-:W-:Y:S01]  /*0210*/  IMAD.WIDE R10, R5, 0x4, R10 ;  /* 0x00000004050a7825 */ /* 0x020fe200078e020a */
[----:B------:R-:W-:Y:S02]  /*0220*/  CS2R R4, SRZ ;  /* 0x0000000000047805 */ /* 0x000fe4000001ff00 */
[----:B--2---:R-:W-:Y:S01]  /*0230*/  CS2R R2, SRZ ;  /* 0x0000000000027805 */ /* 0x004fe2000001ff00 */
[----:B------:R-:W-:-:S04]  /*0240*/  IMAD.WIDE R14, R23, 0x4, R14 ;  /* 0x00000004170e7825 */ /* 0x000fc800078e020e */
[----:B-1----:R-:W-:Y:S01]  /*0250*/  IMAD.WIDE R16, R23, 0x4, R16 ;  /* 0x0000000417107825 */ /* 0x002fe200078e0210 */
[----:B------:R0:W2:Y:S04]  /*0260*/  @!P1 LDG.E.EL.64 R4, desc[UR6][R14.64] ;  /* 0x000000060e049981 */ /* 0x0000a8000c2e1b00 */
[----:B------:R-:W4:Y:S04]  /*0270*/  @P0 LDG.E.EL.64 R6, desc[UR6][R10.64] ;  /* 0x000000060a060981 */ /* 0x000f28000c2e1b00 */
[----:B------:R1:W2:Y:S01]  /*0280*/  @!P1 LDG.E.EL.64 R2, desc[UR6][R16.64] ;  /* 0x0000000610029981 */ /* 0x0002a2000c2e1b00 */
[----:B------:R-:W5:Y:S01]  /*0290*/  S2UR UR5, SR_CgaCtaId ;  /* 0x00000000000579c3 */ /* 0x000f620000008800 */
[----:B0-----:R-:W-:-:S02]  /*02a0*/  IMAD.MOV.U32 R14, RZ, RZ, 0x3e800000 ;  /* 0x3e800000ff0e7424 */ /* 0x001fc400078e00ff */
[----:B------:R-:W-:Y:S01]  /*02b0*/  IMAD.SHL.U32 R12, R20, 0x8, RZ ;  /* 0x00000008140c7824 */ /* 0x000fe200078e00ff */
[----:B------:R-:W-:-:S04]  /*02c0*/  UMOV UR4, 0x400 ;  /* 0x0000040000047882 */ /* 0x000fc80000000000 */
[----:B------:R-:W-:Y:S02]  /*02d0*/  LOP3.LUT R15, R12, 0x38, RZ, 0xc0, !PT ;  /* 0x000000380c0f7812 */ /* 0x000fe400078ec0ff */
[----:B------:R-:W-:Y:S02]  /*02e0*/  LOP3.LUT R21, R21, 0x2, R0, 0xf8, !PT ;  /* 0x0000000215157812 */ /* 0x000fe400078ef800 */
[C---:B------:R-:W-:Y:S02]  /*02f0*/  LOP3.LUT R18, R15.reuse, R18, RZ, 0xfc, !PT ;  /* 0x000000120f127212 */ /* 0x040fe400078efcff */
[C---:B-1----:R-:W-:Y:S02]  /*0300*/  LOP3.LUT R17, R15.reuse, 0x4, RZ, 0xfc, !PT ;  /* 0x000000040f117812 */ /* 0x042fe400078efcff */
[-C--:B------:R-:W-:Y:S02]  /*0310*/  LEA.HI R15, R15, R18.reuse, RZ, 0x1e ;  /* 0x000000120f0f7211 */ /* 0x080fe400078ff0ff */
[----:B------:R-:W-:Y:S01]  /*0320*/  LEA.HI R17, R17, R18, RZ, 0x1e ;  /* 0x0000001211117211 */ /* 0x000fe200078ff0ff */
[----:B-----5:R-:W-:-:S06]  /*0330*/  UPRMT UR4, UR5, 0x654, UR4 ;  /* 0x0000065405047896 */ /* 0x020fcc0008000004 */
[----:B------:R-:W-:Y:S02]  /*0340*/  LEA R15, R15, UR4, 0x2 ;  /* 0x000000040f0f7c11 */ /* 0x000fe4000f8e10ff */
[----:B------:R-:W-:-:S04]  /*0350*/  SHF.R.U32.HI R20, RZ, 0x1, R20 ;  /* 0x00000001ff147819 */ /* 0x000fc80000011614 */
[----:B------:R-:W-:-:S04]  /*0360*/  SGXT.U32 R12, R20, 0x4 ;  /* 0x00000004140c781a */ /* 0x000fc80000000000 */
[----:B------:R-:W-:Y:S01]  /*0370*/  LOP3.LUT R12, R19, R12, RZ, 0xfc, !PT ;  /* 0x0000000c130c7212 */ /* 0x000fe200078efcff */
[----:B---3--:R-:W-:Y:S01]  /*0380*/  FADD R24, R24, 9.9999997473787516356e-06 ;  /* 0x3727c5ac18187421 */ /* 0x008fe20000000000 */
[----:B------:R-:W-:-:S03]  /*0390*/  FADD R25, R25, 9.9999997473787516356e-06 ;  /* 0x3727c5ac19197421 */ /* 0x000fc60000000000 */
[----:B------:R-:W0:Y:S08]  /*03a0*/  MUFU.SQRT R10, R24 ;  /* 0x00000018000a7308 */ /* 0x000e300000002000 */
[----:B------:R-:W1:Y:S01]  /*03b0*/  MUFU.SQRT R11, R25 ;  /* 0x00000019000b7308 */ /* 0x000e620000002000 */
[C---:B0-----:R-:W-:Y:S02]  /*03c0*/  FSETP.GT.AND P0, PT, R10.reuse, 8.50705917302346158658e+37, PT ;  /* 0x7e8000000a00780b */ /* 0x041fe40003f04000 */
[----:B------:R-:W-:-:S02]  /*03d0*/  FSETP.GEU.AND P2, PT, R10, 1.175494350822287508e-38, PT ;  /* 0x008000000a00780b */ /* 0x000fc40003f4e000 */
[C---:B-1----:R-:W-:Y:S02]  /*03e0*/  FSETP.GT.AND P1, PT, R11.reuse, 8.50705917302346158658e+37, PT ;  /* 0x7e8000000b00780b */ /* 0x042fe40003f24000 */
[----:B------:R-:W-:-:S07]  /*03f0*/  FSETP.GEU.AND P3, PT, R11, 1.175494350822287508e-38, PT ;  /* 0x008000000b00780b */ /* 0x000fce0003f6e000 */
[----:B------:R-:W-:-:S04]  /*0400*/  @P0 FMUL R10, R10, 0.25 ;  /* 0x3e8000000a0a0820 */ /* 0x000fc80000400000 */
[----:B------:R-:W-:Y:S01]  /*0410*/  @!P2 FMUL R10, R10, 16777216 ;  /* 0x4b8000000a0aa820 */ /* 0x000fe20000400000 */
[----:B------:R-:W-:-:S04]  /*0420*/  @P1 FMUL R11, R11, 0.25 ;  /* 0x3e8000000b0b1820 */ /* 0x000fc80000400000 */
[----:B------:R-:W-:Y:S01]  /*0430*/  @!P3 FMUL R11, R11, 16777216 ;  /* 0x4b8000000b0bb820 */ /* 0x000fe20000400000 */
[----:B------:R-:W0:Y:S01]  /*0440*/  MUFU.RCP R10, R10 ;  /* 0x0000000a000a7308 */ /* 0x000e220000001000 */
[----:B------:R-:W-:-:S07]  /*0450*/  FSEL R13, R14, 1, P0 ;  /* 0x3f8000000e0d7808 */ /* 0x000fce0000000000 */
[----:B------:R-:W1:Y:S01]  /*0460*/  MUFU.RCP R11, R11 ;  /* 0x0000000b000b7308 */ /* 0x000e620000001000 */
[----:B------:R-:W-:Y:S01]  /*0470*/  FSEL R14, R14, 1, P1 ;  /* 0x3f8000000e0e7808 */ /* 0x000fe20000800000 */
[----:B------:R-:W-:Y:S01]  /*0480*/  @!P2 FMUL R13, R13, 16777216 ;  /* 0x4b8000000d0da820 */ /* 0x000fe20000400000 */
[----:B----4-:R-:W-:Y:S01]  /*0490*/  FADD R7, -R9, R7 ;  /* 0x0000000709077221 */ /* 0x010fe20000000100 */
[----:B------:R-:W-:Y:S02]  /*04a0*/  SHF.R.U32.HI R9, RZ, 0x2, R0 ;  /* 0x00000002ff097819 */ /* 0x000fe40000011600 */
[----:B------:R-:W-:Y:S01]  /*04b0*/  @!P3 FMUL R14, R14, 16777216 ;  /* 0x4b8000000e0eb820 */ /* 0x000fe20000400000 */
[----:B------:R-:W-:Y:S01]  /*04c0*/  FADD R6, -R8, R6 ;  /* 0x0000000608067221 */ /* 0x000fe20000000100 */
[----:B0-----:R-:W-:Y:S01]  /*04d0*/  FMUL R13, R10, R13 ;  /* 0x0000000d0a0d7220 */ /* 0x001fe20000400000 */
[----:B------:R-:W-:Y:S02]  /*04e0*/  LOP3.LUT R0, R0, 0x3e, RZ, 0xc0, !PT ;  /* 0x0000003e00007812 */ /* 0x000fe400078ec0ff */
[----:B------:R-:W-:Y:S01]  /*04f0*/  SGXT.U32 R9, R9, 0x4 ;  /* 0x000000040909781a */ /* 0x000fe20000000000 */
[----:B------:R-:W-:Y:S01]  /*0500*/  FMUL R13, R6, R13 ;  /* 0x0000000d060d7220 */ /* 0x000fe20000400000 */
[----:B-1----:R-:W-:-:S03]  /*0510*/  FMUL R14, R11, R14 ;  /* 0x0000000e0b0e7220 */ /* 0x002fc60000400000 */
[----:B------:R-:W-:Y:S02]  /*0520*/  IMAD.IADD R9, R0, 0x1, R9 ;  /* 0x0000000100097824 */ /* 0x000fe400078e0209 */
[----:B------:R-:W-:Y:S01]  /*0530*/  FMUL R14, R7, R14 ;  /* 0x0000000e070e7220 */ /* 0x000fe20000400000 */
[----:B--2---:R-:W-:Y:S01]  /*0540*/  FFMA R2, R13, R4, R2 ;  /* 0x000000040d027223 */ /* 0x004fe20000000002 */
[----:B------:R-:W-:Y:S02]  /*0550*/  LEA R0, R17, UR4, 0x2 ;  /* 0x0000000411007c11 */ /* 0x000fe4000f8e10ff */
[----:B------:R-:W-:Y:S02]  /*0560*/  FFMA R3, R14, R5, R3 ;  /* 0x000000050e037223 */ /* 0x000fe40000000003 */
[----:B------:R0:W-:Y:S04]  /*0570*/  STS [R15], R2 ;  /* 0x000000020f007388 */ /* 0x0001e80000000800 */
[----:B------:R0:W-:Y:S01]  /*0580*/  STS [R0+0x10], R3 ;  /* 0x0000100300007388 */ /* 0x0001e20000000800 */
[----:B------:R-:W-:Y:S01]  /*0590*/  BAR.SYNC.DEFER_BLOCKING 0x0 ;  /* 0x0000000000007b1d */ /* 0x000fe20000010000 */
[----:B------:R-:W-:-:S04]  /*05a0*/  ISETP.GE.AND P0, PT, R21, 0x4, PT ;  /* 0x000000041500780c */ /* 0x000fc80003f06270 */
[----:B------:R-:W-:Y:S02]  /*05b0*/  ISETP.LT.AND P0, PT, R12, 0x10, !P0 ;  /* 0x000000100c00780c */ /* 0x000fe40004701270 */
[----:B------:R-:W-:-:S11]  /*05c0*/  LEA R9, R9, UR4, 0x2 ;  /* 0x0000000409097c11 */ /* 0x000fd6000f8e10ff */
[----:B0-----:R-:W-:Y:S05]  /*05d0*/  @!P0 EXIT ;  /* 0x000000000000894d */ /* 0x001fea0003800000 */
[----:B------:R-:W-:Y:S01]  /*05e0*/  LDS R4, [R9] ;  /* 0x0000000009047984 */ /* 0x000fe20000000800 */
[----:B------:R-:W0:Y:S01]  /*05f0*/  LDC.64 R2, c[0x0][0x238] ;  /* 0x00008e00ff027b82 */ /* 0x000e220000000a00 */
[----:B------:R-:W-:Y:S02]  /*0600*/  IMAD R21, R12, 0x4, R21 ;  /* 0x000000040c157824 */ /* 0x000fe400078e0215 */
[----:B------:R-:W1:Y:S02]  /*0610*/  LDS R5, [R9+0x4] ;  /* 0x0000040009057984 */ /* 0x000e640000000800 */
[----:B0-----:R-:W-:-:S05]  /*0620*/  IMAD.WIDE R2, R21, 0x4, R2 ;  /* 0x0000000415027825 */ /* 0x001fca00078e0202 */
[----:B-1----:R-:W-:Y:S01]  /*0630*/  STG.E.64 desc[UR6][R2.64], R4 ;  /* 0x0000000402007986 */ /* 0x002fe2000c101b06 */
[----:B------:R-:W-:Y:S05]  /*0640*/  EXIT ;  /* 0x000000000000794d */ /* 0x000fea0003800000 */
.L_x_0:
[----:B------:R-:W-:-:S00]  /*0650*/  BRA `(.L_x_0) ;  /* 0xfffffffc00fc7947 */ /* 0x000fc0000383ffff */
[----:B------:R-:W-:-:S00]  /*0660*/  NOP ;  /* 0x0000000000007918 */ /* 0x000fc00000000000 */
        /* <DEDUP_REMOVED lines=9> */
.L_x_1:


//--------------------- .nv.global.init           --------------------------
	.section	.nv.global.init,"aw",@progbits
.nv.global.init:
	.type		_$_str,@object
	.size		_$_str,(_$_str_$_2 - _$_str)
_$_str:
        /*0000*/ 	.byte	0x5f, 0x5f, 0x43, 0x55, 0x44, 0x41, 0x5f, 0x46, 0x54, 0x5a, 0x00
	.type		_$_str_$_2,@object
	.size		_$_str_$_2,(.L_1 - _$_str_$_2)
_$_str_$_2:
        /*000b*/ 	.byte	0x5f, 0x5f, 0x43, 0x55, 0x44, 0x41, 0x5f, 0x50, 0x52, 0x45, 0x43, 0x5f, 0x53, 0x51, 0x52, 0x54
        /*001b*/ 	.byte	0x00
.L_1:


//--------------------- .nv.shared.triton_poi_fused__native_batch_norm_legit_no_training_clone_0 --------------------------
	.section	.nv.shared.triton_poi_fused__native_batch_norm_legit_no_training_clone_0,"aw",@nobits
	.sectionflags	@""
	.align	16
	.zero		1024


//--------------------- .nv.constant0.triton_poi_fused__native_batch_norm_legit_no_training_clone_0 --------------------------
	.section	.nv.constant0.triton_poi_fused__native_batch_norm_legit_no_training_clone_0,"a",@progbits
	.sectionflags	@""
	.align	4
.nv.constant0.triton_poi_fused__native_batch_norm_legit_no_training_clone_0:
	.zero		584
